//
// Generated by NVIDIA NVVM Compiler
//
// Compiler Build ID: CL-36424714
// Cuda compilation tools, release 13.0, V13.0.88
// Based on NVVM 20.0.0
//

.version 9.0
.target sm_100
.address_size 64

	// .globl	_Z11matMultiplyPfS_S_
// _ZZ11matMultiplyPfS_S_E3s_A has been demoted
// _ZZ11matMultiplyPfS_S_E3s_B has been demoted

.visible .entry _Z11matMultiplyPfS_S_(
	.param .u64 .ptr .align 1 _Z11matMultiplyPfS_S__param_0,
	.param .u64 .ptr .align 1 _Z11matMultiplyPfS_S__param_1,
	.param .u64 .ptr .align 1 _Z11matMultiplyPfS_S__param_2
)
{
	.reg .pred 	%p<9>;
	.reg .b32 	%r<95>;
	.reg .b32 	%f<70>;
	.reg .b64 	%rd<13>;
	// demoted variable
	.shared .align 4 .b8 _ZZ11matMultiplyPfS_S_E3s_A[4096];
	// demoted variable
	.shared .align 4 .b8 _ZZ11matMultiplyPfS_S_E3s_B[4096];
	ld.param.u64 	%rd4, [_Z11matMultiplyPfS_S__param_0];
	ld.param.u64 	%rd5, [_Z11matMultiplyPfS_S__param_1];
	ld.param.u64 	%rd3, [_Z11matMultiplyPfS_S__param_2];
	cvta.to.global.u64 	%rd1, %rd5;
	cvta.to.global.u64 	%rd2, %rd4;
	mov.u32 	%r32, %ntid.y;
	mov.u32 	%r33, %ctaid.y;
	mov.u32 	%r1, %tid.y;
	mad.lo.s32 	%r34, %r32, %r33, %r1;
	mov.u32 	%r2, %ntid.x;
	mov.u32 	%r35, %ctaid.x;
	mul.lo.s32 	%r3, %r2, %r35;
	mov.u32 	%r4, %tid.x;
	shl.b32 	%r36, %r34, 8;
	add.s32 	%r5, %r36, %r4;
	mul.lo.s32 	%r6, %r1, %r2;
	add.s32 	%r37, %r6, %r4;
	shl.b32 	%r38, %r37, 2;
	mov.u32 	%r39, _ZZ11matMultiplyPfS_S_E3s_A;
	add.s32 	%r7, %r39, %r38;
	mov.u32 	%r40, _ZZ11matMultiplyPfS_S_E3s_B;
	add.s32 	%r8, %r40, %r38;
	and.b32  	%r9, %r2, 7;
	and.b32  	%r10, %r2, 3;
	and.b32  	%r11, %r2, 2040;
	and.b32  	%r12, %r2, 1;
	and.b32  	%r41, %r2, -8;
	neg.s32 	%r13, %r41;
	shl.b32 	%r42, %r4, 2;
	add.s32 	%r14, %r40, %r42;
	shl.b32 	%r15, %r2, 5;
	shl.b32 	%r43, %r6, 2;
	add.s32 	%r44, %r43, %r39;
	add.s32 	%r16, %r44, 16;
	shl.b32 	%r17, %r2, 2;
	mov.f32 	%f69, 0f00000000;
	mov.b32 	%r88, 0;
$L__BB0_1:
	setp.lt.u32 	%p1, %r2, 8;
	add.s32 	%r46, %r5, %r88;
	mul.wide.u32 	%rd6, %r46, 4;
	add.s64 	%rd7, %rd2, %rd6;
	ld.global.f32 	%f16, [%rd7];
	st.shared.f32 	[%r7], %f16;
	add.s32 	%r47, %r88, %r1;
	shl.b32 	%r48, %r47, 8;
	add.s32 	%r49, %r3, %r4;
	add.s32 	%r50, %r48, %r49;
	mul.wide.u32 	%rd8, %r50, 4;
	add.s64 	%rd9, %rd1, %rd8;
	ld.global.f32 	%f17, [%rd9];
	st.shared.f32 	[%r8], %f17;
	bar.sync 	0;
	mov.b32 	%r93, 0;
	@%p1 bra 	$L__BB0_4;
	mov.u32 	%r89, %r16;
	mov.u32 	%r90, %r14;
	mov.u32 	%r91, %r13;
$L__BB0_3:
	.pragma "nounroll";
	ld.shared.f32 	%f18, [%r89+-16];
	ld.shared.f32 	%f19, [%r90];
	fma.rn.f32 	%f20, %f18, %f19, %f69;
	ld.shared.f32 	%f21, [%r89+-12];
	add.s32 	%r51, %r90, %r17;
	ld.shared.f32 	%f22, [%r51];
	fma.rn.f32 	%f23, %f21, %f22, %f20;
	ld.shared.f32 	%f24, [%r89+-8];
	add.s32 	%r52, %r51, %r17;
	ld.shared.f32 	%f25, [%r52];
	fma.rn.f32 	%f26, %f24, %f25, %f23;
	ld.shared.f32 	%f27, [%r89+-4];
	add.s32 	%r53, %r52, %r17;
	ld.shared.f32 	%f28, [%r53];
	fma.rn.f32 	%f29, %f27, %f28, %f26;
	ld.shared.f32 	%f30, [%r89];
	add.s32 	%r54, %r53, %r17;
	ld.shared.f32 	%f31, [%r54];
	fma.rn.f32 	%f32, %f30, %f31, %f29;
	ld.shared.f32 	%f33, [%r89+4];
	add.s32 	%r55, %r54, %r17;
	ld.shared.f32 	%f34, [%r55];
	fma.rn.f32 	%f35, %f33, %f34, %f32;
	ld.shared.f32 	%f36, [%r89+8];
	add.s32 	%r56, %r55, %r17;
	ld.shared.f32 	%f37, [%r56];
	fma.rn.f32 	%f38, %f36, %f37, %f35;
	ld.shared.f32 	%f39, [%r89+12];
	add.s32 	%r57, %r56, %r17;
	ld.shared.f32 	%f40, [%r57];
	fma.rn.f32 	%f69, %f39, %f40, %f38;
	add.s32 	%r91, %r91, 8;
	add.s32 	%r90, %r90, %r15;
	add.s32 	%r89, %r89, 32;
	setp.ne.s32 	%p2, %r91, 0;
	mov.u32 	%r93, %r11;
	@%p2 bra 	$L__BB0_3;
$L__BB0_4:
	setp.eq.s32 	%p3, %r9, 0;
	@%p3 bra 	$L__BB0_12;
	add.s32 	%r58, %r9, -1;
	setp.lt.u32 	%p4, %r58, 3;
	@%p4 bra 	$L__BB0_7;
	add.s32 	%r59, %r93, %r6;
	shl.b32 	%r60, %r59, 2;
	mov.u32 	%r61, _ZZ11matMultiplyPfS_S_E3s_A;
	add.s32 	%r62, %r61, %r60;
	ld.shared.f32 	%f42, [%r62];
	mad.lo.s32 	%r63, %r93, %r2, %r4;
	shl.b32 	%r64, %r63, 2;
	mov.u32 	%r65, _ZZ11matMultiplyPfS_S_E3s_B;
	add.s32 	%r66, %r65, %r64;
	ld.shared.f32 	%f43, [%r66];
	fma.rn.f32 	%f44, %f42, %f43, %f69;
	ld.shared.f32 	%f45, [%r62+4];
	add.s32 	%r67, %r66, %r17;
	ld.shared.f32 	%f46, [%r67];
	fma.rn.f32 	%f47, %f45, %f46, %f44;
	ld.shared.f32 	%f48, [%r62+8];
	add.s32 	%r68, %r67, %r17;
	ld.shared.f32 	%f49, [%r68];
	fma.rn.f32 	%f50, %f48, %f49, %f47;
	ld.shared.f32 	%f51, [%r62+12];
	add.s32 	%r69, %r68, %r17;
	ld.shared.f32 	%f52, [%r69];
	fma.rn.f32 	%f69, %f51, %f52, %f50;
	add.s32 	%r93, %r93, 4;
$L__BB0_7:
	setp.eq.s32 	%p5, %r10, 0;
	@%p5 bra 	$L__BB0_12;
	setp.eq.s32 	%p6, %r10, 1;
	@%p6 bra 	$L__BB0_10;
	add.s32 	%r70, %r93, %r6;
	shl.b32 	%r71, %r70, 2;
	mov.u32 	%r72, _ZZ11matMultiplyPfS_S_E3s_A;
	add.s32 	%r73, %r72, %r71;
	ld.shared.f32 	%f54, [%r73];
	mad.lo.s32 	%r74, %r93, %r2, %r4;
	shl.b32 	%r75, %r74, 2;
	mov.u32 	%r76, _ZZ11matMultiplyPfS_S_E3s_B;
	add.s32 	%r77, %r76, %r75;
	ld.shared.f32 	%f55, [%r77];
	fma.rn.f32 	%f56, %f54, %f55, %f69;
	ld.shared.f32 	%f57, [%r73+4];
	add.s32 	%r78, %r77, %r17;
	ld.shared.f32 	%f58, [%r78];
	fma.rn.f32 	%f69, %f57, %f58, %f56;
	add.s32 	%r93, %r93, 2;
$L__BB0_10:
	setp.eq.s32 	%p7, %r12, 0;
	@%p7 bra 	$L__BB0_12;
	add.s32 	%r79, %r93, %r6;
	shl.b32 	%r80, %r79, 2;
	mov.u32 	%r81, _ZZ11matMultiplyPfS_S_E3s_A;
	add.s32 	%r82, %r81, %r80;
	ld.shared.f32 	%f59, [%r82];
	mad.lo.s32 	%r83, %r93, %r2, %r4;
	shl.b32 	%r84, %r83, 2;
	mov.u32 	%r85, _ZZ11matMultiplyPfS_S_E3s_B;
	add.s32 	%r86, %r85, %r84;
	ld.shared.f32 	%f60, [%r86];
	fma.rn.f32 	%f69, %f59, %f60, %f69;
$L__BB0_12:
	bar.sync 	0;
	add.s32 	%r88, %r88, 1;
	setp.ne.s32 	%p8, %r88, 256;
	@%p8 bra 	$L__BB0_1;
	cvta.to.global.u64 	%rd10, %rd3;
	add.s32 	%r87, %r5, %r3;
	mul.wide.u32 	%rd11, %r87, 4;
	add.s64 	%rd12, %rd10, %rd11;
	st.global.f32 	[%rd12], %f69;
	ret;

}


// ===== COMPILED SASS (sm_100) =====

	.target	sm_100

	.elftype	@"ET_EXEC"


//--------------------- .note.nv.tkinfo           --------------------------
	.section	.note.nv.tkinfo,"",@"SHT_NOTE"
	.sectionflags	@"SHF_NOTE_NV_TKINFO"
	.tkinfo
        /*0018*/ 	.word	0x00000002
        /*0030*/ 	.string	""
        /*0030*/ 	.string	"ptxas"
        /*0030*/ 	.string	"Cuda compilation tools, release 13.0, V13.0.88"
        /*0030*/ 	.string	"Build cuda_13.0.r13.0/compiler.36424714_0"
        /*0030*/ 	.string	"-arch sm_100 -m 64 "



//--------------------- .note.nv.cuinfo           --------------------------
	.section	.note.nv.cuinfo,"",@"SHT_NOTE"
	.sectionflags	@"SHF_NOTE_NV_CUINFO"
        /*0018*/ 	.short	0x0002
        /*001a*/ 	.short	0x0064
        /*001c*/ 	.short	0x0082
	.zero		2


//--------------------- .nv.info                  --------------------------
	.section	.nv.info,"",@"SHT_CUDA_INFO"
	.align	4


	//----- nvinfo : EIATTR_REGCOUNT
	.align		4
        /*0000*/ 	.byte	0x04, 0x2f
        /*0002*/ 	.short	(.L_1 - .L_0)
	.align		4
.L_0:
        /*0004*/ 	.word	index@(_Z11matMultiplyPfS_S_)
        /*0008*/ 	.word	0x0000001f


	//----- nvinfo : EIATTR_FRAME_SIZE
	.align		4
.L_1:
        /*000c*/ 	.byte	0x04, 0x11
        /*000e*/ 	.short	(.L_3 - .L_2)
	.align		4
.L_2:
        /*0010*/ 	.word	index@(_Z11matMultiplyPfS_S_)
        /*0014*/ 	.word	0x00000000


	//----- nvinfo : EIATTR_MIN_STACK_SIZE
	.align		4
.L_3:
        /*0018*/ 	.byte	0x04, 0x12
        /*001a*/ 	.short	(.L_5 - .L_4)
	.align		4
.L_4:
        /*001c*/ 	.word	index@(_Z11matMultiplyPfS_S_)
        /*0020*/ 	.word	0x00000000
.L_5:


//--------------------- .nv.compat                --------------------------
	.section	.nv.compat,"",@"SHT_CUDA_COMPAT_INFO"
	.align	4
        /*0000*/ 	.byte	0x02, 0x09, 0x00, 0x00, 0x02, 0x02, 0x01, 0x00, 0x02, 0x05, 0x05, 0x00, 0x03, 0x07, 0x01, 0x01
        /*0010*/ 	.byte	0x02, 0x03, 0x00, 0x00, 0x02, 0x06, 0x01, 0x00, 0x04, 0x0b, 0x08, 0x00, 0x09, 0x00, 0x00, 0x00
        /*0020*/ 	.byte	0x00, 0x00, 0x00, 0x00


//--------------------- .nv.info._Z11matMultiplyPfS_S_ --------------------------
	.section	.nv.info._Z11matMultiplyPfS_S_,"",@"SHT_CUDA_INFO"
	.sectionflags	@""
	.align	4


	//----- nvinfo : EIATTR_CUDA_API_VERSION
	.align		4
        /*0000*/ 	.byte	0x04, 0x37
        /*0002*/ 	.short	(.L_7 - .L_6)
.L_6:
        /*0004*/ 	.word	0x00000082


	//----- nvinfo : EIATTR_KPARAM_INFO
	.align		4
.L_7:
        /*0008*/ 	.byte	0x04, 0x17
        /*000a*/ 	.short	(.L_9 - .L_8)
.L_8:
        /*000c*/ 	.word	0x00000000
        /*0010*/ 	.short	0x0002
        /*0012*/ 	.short	0x0010
        /*0014*/ 	.byte	0x00, 0xf5, 0x21, 0x00


	//----- nvinfo : EIATTR_KPARAM_INFO
	.align		4
.L_9:
        /*0018*/ 	.byte	0x04, 0x17
        /*001a*/ 	.short	(.L_11 - .L_10)
.L_10:
        /*001c*/ 	.word	0x00000000
        /*0020*/ 	.short	0x0001
        /*0022*/ 	.short	0x0008
        /*0024*/ 	.byte	0x00, 0xf5, 0x21, 0x00


	//----- nvinfo : EIATTR_KPARAM_INFO
	.align		4
.L_11:
        /*0028*/ 	.byte	0x04, 0x17
        /*002a*/ 	.short	(.L_13 - .L_12)
.L_12:
        /*002c*/ 	.word	0x00000000
        /*0030*/ 	.short	0x0000
        /*0032*/ 	.short	0x0000
        /*0034*/ 	.byte	0x00, 0xf5, 0x21, 0x00


	//----- nvinfo : EIATTR_SPARSE_MMA_MASK
	.align		4
.L_13:
        /*0038*/ 	.byte	0x03, 0x50
        /*003a*/ 	.short	0x0000


	//----- nvinfo : EIATTR_MAXREG_COUNT
	.align		4
        /*003c*/ 	.byte	0x03, 0x1b
        /*003e*/ 	.short	0x00ff


	//----- nvinfo : EIATTR_NUM_BARRIERS
	.align		4
        /*0040*/ 	.byte	0x02, 0x4c
        /*0042*/ 	.byte	0x01
	.zero		1


	//----- nvinfo : EIATTR_MERCURY_ISA_VERSION
	.align		4
        /*0044*/ 	.byte	0x03, 0x5f
        /*0046*/ 	.short	0x0101


	//----- nvinfo : EIATTR_VRC_CTA_INIT_COUNT
	.align		4
        /*0048*/ 	.byte	0x02, 0x4a
	.zero		1
	.zero		1


	//----- nvinfo : EIATTR_EXIT_INSTR_OFFSETS
	.align		4
        /*004c*/ 	.byte	0x04, 0x1c
        /*004e*/ 	.short	(.L_15 - .L_14)


	//   ....[0]....
.L_14:
        /*0050*/ 	.word	0x000009f0


	//----- nvinfo : EIATTR_CBANK_PARAM_SIZE
	.align		4
.L_15:
        /*0054*/ 	.byte	0x03, 0x19
        /*0056*/ 	.short	0x0018


	//----- nvinfo : EIATTR_PARAM_CBANK
	.align		4
        /*0058*/ 	.byte	0x04, 0x0a
        /*005a*/ 	.short	(.L_17 - .L_16)
	.align		4
.L_16:
        /*005c*/ 	.word	index@(.nv.constant0._Z11matMultiplyPfS_S_)
        /*0060*/ 	.short	0x0380
        /*0062*/ 	.short	0x0018


	//----- nvinfo : EIATTR_SW_WAR
	.align		4
.L_17:
        /*0064*/ 	.byte	0x04, 0x36
        /*0066*/ 	.short	(.L_19 - .L_18)
.L_18:
        /*0068*/ 	.word	0x00000008
.L_19:


//--------------------- .nv.callgraph             --------------------------
	.section	.nv.callgraph,"",@"SHT_CUDA_CALLGRAPH"
	.align	4
	.sectionentsize	8
	.align		4
        /*0000*/ 	.word	0x00000000
	.align		4
        /*0004*/ 	.word	0xffffffff
	.align		4
        /*0008*/ 	.word	0x00000000
	.align		4
        /*000c*/ 	.word	0xfffffffe
	.align		4
        /*0010*/ 	.word	0x00000000
	.align		4
        /*0014*/ 	.word	0xfffffffd
	.align		4
        /*0018*/ 	.word	0x00000000
	.align		4
        /*001c*/ 	.word	0xfffffffc


//--------------------- .text._Z11matMultiplyPfS_S_ --------------------------
	.section	.text._Z11matMultiplyPfS_S_,"ax",@progbits
	.align	128
        .global         _Z11matMultiplyPfS_S_
        .type           _Z11matMultiplyPfS_S_,@function
        .size           _Z11matMultiplyPfS_S_,(.L_x_7 - _Z11matMultiplyPfS_S_)
        .other          _Z11matMultiplyPfS_S_,@"STO_CUDA_ENTRY STV_DEFAULT"
_Z11matMultiplyPfS_S_:
.text._Z11matMultiplyPfS_S_:
[----:B------:R-:W-:Y:S01]  /*0000*/  LDC R1, c[0x0][0x37c] ;  /* 0x0000df00ff017b82 */ /* 0x000fe20000000800 */
[----:B------:R-:W0:Y:S01]  /*0010*/  S2R R0, SR_TID.Y ;  /* 0x0000000000007919 */ /* 0x000e220000002200 */
[----:B------:R-:W1:Y:S06]  /*0020*/  LDCU UR7, c[0x0][0x364] ;  /* 0x00006c80ff0777ac */ /* 0x000e6c0008000800 */
[----:B------:R-:W2:Y:S01]  /*0030*/  S2UR UR6, SR_CgaCtaId ;  /* 0x00000000000679c3 */ /* 0x000ea20000008800 */
[----:B------:R-:W-:Y:S01]  /*0040*/  HFMA2 R17, -RZ, RZ, 0, 0 ;  /* 0x00000000ff117431 */ /* 0x000fe200000001ff */
[----:B------:R-:W3:Y:S01]  /*0050*/  S2R R6, SR_TID.X ;  /* 0x0000000000067919 */ /* 0x000ee20000002100 */
[----:B------:R-:W-:Y:S01]  /*0060*/  UMOV UR4, 0x400 ;  /* 0x0000040000047882 */ /* 0x000fe20000000000 */
[----:B------:R-:W4:Y:S01]  /*0070*/  LDCU.64 UR8, c[0x0][0x358] ;  /* 0x00006b00ff0877ac */ /* 0x000f220008000a00 */
[----:B------:R-:W1:Y:S03]  /*0080*/  S2R R3, SR_CTAID.Y ;  /* 0x0000000000037919 */ /* 0x000e660000002600 */
[----:B------:R-:W0:Y:S01]  /*0090*/  LDC R7, c[0x0][0x360] ;  /* 0x0000d800ff077b82 */ /* 0x000e220000000800 */
[----:B------:R-:W-:-:S07]  /*00a0*/  UIADD3 UR5, UPT, UPT, UR4, 0x1000, URZ ;  /* 0x0000100004057890 */ /* 0x000fce000fffe0ff */
[----:B------:R-:W5:Y:S01]  /*00b0*/  S2UR UR10, SR_CTAID.X ;  /* 0x00000000000a79c3 */ /* 0x000f620000002500 */
[----:B--2---:R-:W-:Y:S02]  /*00c0*/  ULEA UR4, UR6, UR4, 0x18 ;  /* 0x0000000406047291 */ /* 0x004fe4000f8ec0ff */
[----:B------:R-:W-:Y:S01]  /*00d0*/  ULEA UR5, UR6, UR5, 0x18 ;  /* 0x0000000506057291 */ /* 0x000fe2000f8ec0ff */
[----:B0-----:R-:W-:Y:S01]  /*00e0*/  IMAD R9, R0, R7, RZ ;  /* 0x0000000700097224 */ /* 0x001fe200078e02ff */
[C---:B------:R-:W-:Y:S02]  /*00f0*/  LOP3.LUT R12, R7.reuse, 0xfffffff8, RZ, 0xc0, !PT ;  /* 0xfffffff8070c7812 */ /* 0x040fe400078ec0ff */
[----:B------:R-:W-:Y:S02]  /*0100*/  LOP3.LUT R19, R7, 0x7, RZ, 0xc0, !PT ;  /* 0x0000000707137812 */ /* 0x000fe400078ec0ff */
[----:B---3--:R-:W-:Y:S01]  /*0110*/  IADD3 R15, PT, PT, R9, R6, RZ ;  /* 0x00000006090f7210 */ /* 0x008fe20007ffe0ff */
[----:B-1----:R-:W-:Y:S01]  /*0120*/  IMAD R3, R3, UR7, R0 ;  /* 0x0000000703037c24 */ /* 0x002fe2000f8e0200 */
[----:B------:R-:W-:Y:S01]  /*0130*/  LEA R16, R9, UR4, 0x2 ;  /* 0x0000000409107c11 */ /* 0x000fe2000f8e10ff */
[----:B-----5:R-:W-:Y:S01]  /*0140*/  IMAD R11, R7, UR10, RZ ;  /* 0x0000000a070b7c24 */ /* 0x020fe2000f8e02ff */
[----:B------:R-:W-:Y:S01]  /*0150*/  LEA R14, R15, UR4, 0x2 ;  /* 0x000000040f0e7c11 */ /* 0x000fe2000f8e10ff */
[----:B------:R-:W-:Y:S01]  /*0160*/  IMAD R8, R3, 0x100, R6 ;  /* 0x0000010003087824 */ /* 0x000fe200078e0206 */
[C---:B------:R-:W-:Y:S01]  /*0170*/  LOP3.LUT R20, R7.reuse, 0x3, RZ, 0xc0, !PT ;  /* 0x0000000307147812 */ /* 0x040fe200078ec0ff */
[----:B------:R-:W-:Y:S01]  /*0180*/  IMAD.MOV R12, RZ, RZ, -R12 ;  /* 0x000000ffff0c7224 */ /* 0x000fe200078e0a0c */
[----:B------:R-:W-:Y:S01]  /*0190*/  LOP3.LUT R10, R7, 0x7f8, RZ, 0xc0, !PT ;  /* 0x000007f8070a7812 */ /* 0x000fe200078ec0ff */
[----:B------:R-:W-:Y:S01]  /*01a0*/  UMOV UR4, URZ ;  /* 0x000000ff00047c82 */ /* 0x000fe20008000000 */
[----:B------:R-:W-:-:S02]  /*01b0*/  LEA R13, R6, UR5, 0x2 ;  /* 0x00000005060d7c11 */ /* 0x000fc4000f8e10ff */
[----:B------:R-:W-:Y:S02]  /*01c0*/  LEA R15, R15, UR5, 0x2 ;  /* 0x000000050f0f7c11 */ /* 0x000fe4000f8e10ff */
[----:B----4-:R-:W-:-:S07]  /*01d0*/  IADD3 R16, PT, PT, R16, 0x10, RZ ;  /* 0x0000001010107810 */ /* 0x010fce0007ffe0ff */
.L_x_5:
[----:B0-----:R-:W0:Y:S01]  /*01e0*/  LDC.64 R4, c[0x0][0x380] ;  /* 0x0000e000ff047b82 */ /* 0x001e220000000a00 */
[----:B------:R-:W-:Y:S01]  /*01f0*/  VIADD R18, R0, UR4 ;  /* 0x0000000400127c36 */ /* 0x000fe20008000000 */
[----:B------:R-:W-:Y:S01]  /*0200*/  IADD3 R23, PT, PT, R11, R6, RZ ;  /* 0x000000060b177210 */ /* 0x000fe20007ffe0ff */
[----:B------:R-:W-:-:S03]  /*0210*/  VIADD R21, R8, UR4 ;  /* 0x0000000408157c36 */ /* 0x000fc60008000000 */
[----:B------:R-:W-:Y:S02]  /*0220*/  LEA R23, R18, R23, 0x8 ;  /* 0x0000001712177211 */ /* 0x000fe400078e40ff */
[----:B------:R-:W1:Y:S01]  /*0230*/  LDC.64 R2, c[0x0][0x388] ;  /* 0x0000e200ff027b82 */ /* 0x000e620000000a00 */
[----:B0-----:R-:W-:-:S06]  /*0240*/  IMAD.WIDE.U32 R4, R21, 0x4, R4 ;  /* 0x0000000415047825 */ /* 0x001fcc00078e0004 */
[----:B------:R-:W2:Y:S01]  /*0250*/  LDG.E R5, desc[UR8][R4.64] ;  /* 0x0000000804057981 */ /* 0x000ea2000c1e1900 */
[----:B-1----:R-:W-:-:S06]  /*0260*/  IMAD.WIDE.U32 R2, R23, 0x4, R2 ;  /* 0x0000000417027825 */ /* 0x002fcc00078e0002 */
[----:B------:R-:W3:Y:S01]  /*0270*/  LDG.E R2, desc[UR8][R2.64] ;  /* 0x0000000802027981 */ /* 0x000ee2000c1e1900 */
[----:B------:R-:W-:Y:S01]  /*0280*/  ISETP.GE.U32.AND P0, PT, R7, 0x8, PT ;  /* 0x000000080700780c */ /* 0x000fe20003f06070 */
[----:B------:R-:W-:Y:S01]  /*0290*/  UIADD3 UR4, UPT, UPT, UR4, 0x1, URZ ;  /* 0x0000000104047890 */ /* 0x000fe2000fffe0ff */
[----:B------:R-:W-:-:S03]  /*02a0*/  IMAD.MOV.U32 R18, RZ, RZ, RZ ;  /* 0x000000ffff127224 */ /* 0x000fc600078e00ff */
[----:B------:R-:W-:Y:S01]  /*02b0*/  UISETP.NE.AND UP0, UPT, UR4, 0x100, UPT ;  /* 0x000001000400788c */ /* 0x000fe2000bf05270 */
[----:B--2---:R0:W-:Y:S04]  /*02c0*/  STS [R14], R5 ;  /* 0x000000050e007388 */ /* 0x0041e80000000800 */
[----:B---3--:R0:W-:Y:S01]  /*02d0*/  STS [R15], R2 ;  /* 0x000000020f007388 */ /* 0x0081e20000000800 */
[----:B------:R-:W-:Y:S06]  /*02e0*/  BAR.SYNC.DEFER_BLOCKING 0x0 ;  /* 0x0000000000007b1d */ /* 0x000fec0000010000 */
[----:B------:R-:W-:Y:S05]  /*02f0*/  @!P0 BRA `(.L_x_0) ;  /* 0x0000000000a08947 */ /* 0x000fea0003800000 */
[----:B0-----:R-:W-:Y:S01]  /*0300*/  MOV R2, R16 ;  /* 0x0000001000027202 */ /* 0x001fe20000000f00 */
[----:B------:R-:W-:Y:S01]  /*0310*/  IMAD.MOV.U32 R4, RZ, RZ, R13 ;  /* 0x000000ffff047224 */ /* 0x000fe200078e000d */
[----:B------:R-:W-:-:S07]  /*0320*/  MOV R3, R12 ;  /* 0x0000000c00037202 */ /* 0x000fce0000000f00 */
.L_x_1:
[----:B------:R-:W-:Y:S01]  /*0330*/  LDS R22, [R2+-0x10] ;  /* 0xfffff00002167984 */ /* 0x000fe20000000800 */
[----:B------:R-:W-:Y:S01]  /*0340*/  IMAD R26, R7, 0x4, R4 ;  /* 0x00000004071a7824 */ /* 0x000fe200078e0204 */
[----:B------:R-:W-:Y:S02]  /*0350*/  IADD3 R3, PT, PT, R3, 0x8, RZ ;  /* 0x0000000803037810 */ /* 0x000fe40007ffe0ff */
[----:B------:R0:W1:Y:S02]  /*0360*/  LDS R23, [R4] ;  /* 0x0000000004177984 */ /* 0x0000640000000800 */
[----:B------:R-:W-:Y:S02]  /*0370*/  LEA R28, R7, R26, 0x2 ;  /* 0x0000001a071c7211 */ /* 0x000fe400078e10ff */
[----:B------:R-:W-:Y:S01]  /*0380*/  LDS R5, [R2+-0xc] ;  /* 0xfffff40002057984 */ /* 0x000fe20000000800 */
[----:B------:R-:W-:Y:S02]  /*0390*/  ISETP.NE.AND P0, PT, R3, RZ, PT ;  /* 0x000000ff0300720c */ /* 0x000fe40003f05270 */
[C---:B------:R-:W-:Y:S01]  /*03a0*/  IMAD R25, R7.reuse, 0x4, R28 ;  /* 0x0000000407197824 */ /* 0x040fe200078e021c */
[----:B------:R-:W2:Y:S01]  /*03b0*/  LDS R26, [R26] ;  /* 0x000000001a1a7984 */ /* 0x000ea20000000800 */
[----:B0-----:R-:W-:-:S03]  /*03c0*/  IMAD R4, R7, 0x20, R4 ;  /* 0x0000002007047824 */ /* 0x001fc600078e0204 */
[----:B------:R-:W-:Y:S04]  /*03d0*/  LDS R18, [R28] ;  /* 0x000000001c127984 */ /* 0x000fe80000000800 */
[----:B------:R-:W0:Y:S04]  /*03e0*/  LDS R21, [R2+-0x8] ;  /* 0xfffff80002157984 */ /* 0x000e280000000800 */
[----:B------:R-:W-:Y:S01]  /*03f0*/  LDS R28, [R2+0xc] ;  /* 0x00000c00021c7984 */ /* 0x000fe20000000800 */
[----:B-1----:R-:W-:Y:S01]  /*0400*/  FFMA R24, R22, R23, R17 ;  /* 0x0000001716187223 */ /* 0x002fe20000000011 */
[----:B------:R-:W-:-:S02]  /*0410*/  LEA R23, R7, R25, 0x2 ;  /* 0x0000001907177211 */ /* 0x000fc400078e10ff */
[----:B------:R-:W-:Y:S04]  /*0420*/  LDS R17, [R2+-0x4] ;  /* 0xfffffc0002117984 */ /* 0x000fe80000000800 */
[----:B------:R1:W3:Y:S01]  /*0430*/  LDS R22, [R25] ;  /* 0x0000000019167984 */ /* 0x0002e20000000800 */
[----:B--2---:R-:W-:-:S03]  /*0440*/  FFMA R24, R5, R26, R24 ;  /* 0x0000001a05187223 */ /* 0x004fc60000000018 */
[----:B------:R-:W-:Y:S01]  /*0450*/  LDS R5, [R2] ;  /* 0x0000000002057984 */ /* 0x000fe20000000800 */
[----:B0-----:R-:W-:Y:S01]  /*0460*/  FFMA R24, R21, R18, R24 ;  /* 0x0000001215187223 */ /* 0x001fe20000000018 */
[C---:B------:R-:W-:Y:S02]  /*0470*/  IMAD R21, R7.reuse, 0x4, R23 ;  /* 0x0000000407157824 */ /* 0x040fe400078e0217 */
[----:B------:R-:W0:Y:S03]  /*0480*/  LDS R18, [R23] ;  /* 0x0000000017127984 */ /* 0x000e260000000800 */
[C---:B------:R-:W-:Y:S02]  /*0490*/  LEA R26, R7.reuse, R21, 0x2 ;  /* 0x00000015071a7211 */ /* 0x040fe400078e10ff */
[----:B------:R-:W-:Y:S03]  /*04a0*/  LDS R21, [R21] ;  /* 0x0000000015157984 */ /* 0x000fe60000000800 */
[----:B-1----:R-:W-:-:S02]  /*04b0*/  IMAD R25, R7, 0x4, R26 ;  /* 0x0000000407197824 */ /* 0x002fc400078e021a */
[----:B------:R-:W-:Y:S04]  /*04c0*/  LDS R26, [R26] ;  /* 0x000000001a1a7984 */ /* 0x000fe80000000800 */
[----:B------:R-:W-:Y:S01]  /*04d0*/  LDS R25, [R25] ;  /* 0x0000000019197984 */ /* 0x000fe20000000800 */
[----:B---3--:R-:W-:-:S03]  /*04e0*/  FFMA R22, R17, R22, R24 ;  /* 0x0000001611167223 */ /* 0x008fc60000000018 */
[----:B------:R-:W1:Y:S04]  /*04f0*/  LDS R17, [R2+0x4] ;  /* 0x0000040002117984 */ /* 0x000e680000000800 */
[----:B------:R2:W3:Y:S01]  /*0500*/  LDS R24, [R2+0x8] ;  /* 0x0000080002187984 */ /* 0x0004e20000000800 */
[----:B0-----:R-:W-:Y:S01]  /*0510*/  FFMA R18, R5, R18, R22 ;  /* 0x0000001205127223 */ /* 0x001fe20000000016 */
[----:B--2---:R-:W-:-:S03]  /*0520*/  IADD3 R2, PT, PT, R2, 0x20, RZ ;  /* 0x0000002002027810 */ /* 0x004fc60007ffe0ff */
[----:B-1----:R-:W-:-:S04]  /*0530*/  FFMA R17, R17, R21, R18 ;  /* 0x0000001511117223 */ /* 0x002fc80000000012 */
[----:B---3--:R-:W-:-:S04]  /*0540*/  FFMA R17, R24, R26, R17 ;  /* 0x0000001a18117223 */ /* 0x008fc80000000011 */
[----:B------:R-:W-:Y:S01]  /*0550*/  FFMA R17, R28, R25, R17 ;  /* 0x000000191c117223 */ /* 0x000fe20000000011 */
[----:B------:R-:W-:Y:S06]  /*0560*/  @P0 BRA `(.L_x_1) ;  /* 0xfffffffc00700947 */ /* 0x000fec000383ffff */
[----:B------:R-:W-:-:S07]  /*0570*/  IMAD.MOV.U32 R18, RZ, RZ, R10 ;  /* 0x000000ffff127224 */ /* 0x000fce00078e000a */
.L_x_0:
[----:B------:R-:W-:-:S13]  /*0580*/  ISETP.NE.AND P0, PT, R19, RZ, PT ;  /* 0x000000ff1300720c */ /* 0x000fda0003f05270 */
[----:B------:R-:W-:Y:S05]  /*0590*/  @!P0 BRA `(.L_x_2) ;  /* 0x0000000000fc8947 */ /* 0x000fea0003800000 */
[----:B0-----:R-:W-:Y:S02]  /*05a0*/  IADD3 R2, PT, PT, R19, -0x1, RZ ;  /* 0xffffffff13027810 */ /* 0x001fe40007ffe0ff */
[----:B------:R-:W-:Y:S02]  /*05b0*/  ISETP.NE.AND P1, PT, R20, RZ, PT ;  /* 0x000000ff1400720c */ /* 0x000fe40003f25270 */
[----:B------:R-:W-:-:S13]  /*05c0*/  ISETP.GE.U32.AND P0, PT, R2, 0x3, PT ;  /* 0x000000030200780c */ /* 0x000fda0003f06070 */
[----:B------:R-:W-:Y:S05]  /*05d0*/  @!P0 BRA `(.L_x_3) ;  /* 0x0000000000648947 */ /* 0x000fea0003800000 */
[----:B------:R-:W0:Y:S01]  /*05e0*/  S2UR UR6, SR_CgaCtaId ;  /* 0x00000000000679c3 */ /* 0x000e220000008800 */
[----:B------:R-:W-:Y:S01]  /*05f0*/  UMOV UR5, 0x400 ;  /* 0x0000040000057882 */ /* 0x000fe20000000000 */
[C---:B------:R-:W-:Y:S01]  /*0600*/  IMAD R3, R18.reuse, R7, R6 ;  /* 0x0000000712037224 */ /* 0x040fe200078e0206 */
[----:B------:R-:W-:Y:S01]  /*0610*/  UIADD3 UR7, UPT, UPT, UR5, 0x1000, URZ ;  /* 0x0000100005077890 */ /* 0x000fe2000fffe0ff */
[----:B------:R-:W-:Y:S02]  /*0620*/  IMAD.IADD R2, R9, 0x1, R18 ;  /* 0x0000000109027824 */ /* 0x000fe400078e0212 */
[----:B------:R-:W-:Y:S01]  /*0630*/  VIADD R18, R18, 0x4 ;  /* 0x0000000412127836 */ /* 0x000fe20000000000 */
[----:B0-----:R-:W-:Y:S02]  /*0640*/  ULEA UR7, UR6, UR7, 0x18 ;  /* 0x0000000706077291 */ /* 0x001fe4000f8ec0ff */
[----:B------:R-:W-:-:S04]  /*0650*/  ULEA UR5, UR6, UR5, 0x18 ;  /* 0x0000000506057291 */ /* 0x000fc8000f8ec0ff */
[----:B------:R-:W-:Y:S02]  /*0660*/  LEA R22, R3, UR7, 0x2 ;  /* 0x0000000703167c11 */ /* 0x000fe4000f8e10ff */
[----:B------:R-:W-:Y:S02]  /*0670*/  LEA R2, R2, UR5, 0x2 ;  /* 0x0000000502027c11 */ /* 0x000fe4000f8e10ff */
[C---:B------:R-:W-:Y:S02]  /*0680*/  LEA R24, R7.reuse, R22, 0x2 ;  /* 0x0000001607187211 */ /* 0x040fe400078e10ff */
[----:B------:R-:W-:Y:S03]  /*0690*/  LDS R22, [R22] ;  /* 0x0000000016167984 */ /* 0x000fe60000000800 */
[C---:B------:R-:W-:Y:S01]  /*06a0*/  IMAD R28, R7.reuse, 0x4, R24 ;  /* 0x00000004071c7824 */ /* 0x040fe200078e0218 */
[----:B------:R-:W0:Y:S04]  /*06b0*/  LDS R4, [R2] ;  /* 0x0000000002047984 */ /* 0x000e280000000800 */
[----:B------:R-:W-:Y:S01]  /*06c0*/  LDS R3, [R2+0x4] ;  /* 0x0000040002037984 */ /* 0x000fe20000000800 */
[----:B------:R-:W-:-:S03]  /*06d0*/  LEA R21, R7, R28, 0x2 ;  /* 0x0000001c07157211 */ /* 0x000fc600078e10ff */
[----:B------:R-:W1:Y:S04]  /*06e0*/  LDS R24, [R24] ;  /* 0x0000000018187984 */ /* 0x000e680000000800 */
[----:B------:R-:W-:Y:S04]  /*06f0*/  LDS R26, [R2+0x8] ;  /* 0x00000800021a7984 */ /* 0x000fe80000000800 */
[----:B------:R-:W2:Y:S04]  /*0700*/  LDS R28, [R28] ;  /* 0x000000001c1c7984 */ /* 0x000ea80000000800 */
[----:B------:R-:W-:Y:S04]  /*0710*/  LDS R5, [R2+0xc] ;  /* 0x00000c0002057984 */ /* 0x000fe80000000800 */
[----:B------:R-:W3:Y:S01]  /*0720*/  LDS R21, [R21] ;  /* 0x0000000015157984 */ /* 0x000ee20000000800 */
[----:B0-----:R-:W-:-:S04]  /*0730*/  FFMA R4, R4, R22, R17 ;  /* 0x0000001604047223 */ /* 0x001fc80000000011 */
[----:B-1----:R-:W-:-:S04]  /*0740*/  FFMA R3, R3, R24, R4 ;  /* 0x0000001803037223 */ /* 0x002fc80000000004 */
[----:B--2---:R-:W-:-:S04]  /*0750*/  FFMA R3, R26, R28, R3 ;  /* 0x0000001c1a037223 */ /* 0x004fc80000000003 */
[----:B---3--:R-:W-:-:S07]  /*0760*/  FFMA R17, R5, R21, R3 ;  /* 0x0000001505117223 */ /* 0x008fce0000000003 */
.L_x_3:
[----:B------:R-:W-:Y:S05]  /*0770*/  @!P1 BRA `(.L_x_2) ;  /* 0x0000000000849947 */ /* 0x000fea0003800000 */
[----:B------:R-:W-:Y:S02]  /*0780*/  ISETP.NE.AND P0, PT, R20, 0x1, PT ;  /* 0x000000011400780c */ /* 0x000fe40003f05270 */
[----:B------:R-:W-:-:S11]  /*0790*/  LOP3.LUT P1, RZ, R7, 0x1, RZ, 0xc0, !PT ;  /* 0x0000000107ff7812 */ /* 0x000fd6000782c0ff */
[----:B------:R-:W-:Y:S05]  /*07a0*/  @!P0 BRA `(.L_x_4) ;  /* 0x0000000000448947 */ /* 0x000fea0003800000 */
[----:B------:R-:W0:Y:S01]  /*07b0*/  S2UR UR6, SR_CgaCtaId ;  /* 0x00000000000679c3 */ /* 0x000e220000008800 */
[----:B------:R-:W-:Y:S01]  /*07c0*/  UMOV UR5, 0x400 ;  /* 0x0000040000057882 */ /* 0x000fe20000000000 */
[C---:B------:R-:W-:Y:S01]  /*07d0*/  IMAD R3, R18.reuse, R7, R6 ;  /* 0x0000000712037224 */ /* 0x040fe200078e0206 */
[----:B------:R-:W-:Y:S01]  /*07e0*/  UIADD3 UR7, UPT, UPT, UR5, 0x1000, URZ ;  /* 0x0000100005077890 */ /* 0x000fe2000fffe0ff */
[----:B------:R-:W-:Y:S01]  /*07f0*/  IADD3 R2, PT, PT, R9, R18, RZ ;  /* 0x0000001209027210 */ /* 0x000fe20007ffe0ff */
[----:B------:R-:W-:Y:S02]  /*0800*/  VIADD R18, R18, 0x2 ;  /* 0x0000000212127836 */ /* 0x000fe40000000000 */
[----:B0-----:R-:W-:Y:S02]  /*0810*/  ULEA UR7, UR6, UR7, 0x18 ;  /* 0x0000000706077291 */ /* 0x001fe4000f8ec0ff */
[----:B------:R-:W-:-:S04]  /*0820*/  ULEA UR5, UR6, UR5, 0x18 ;  /* 0x0000000506057291 */ /* 0x000fc8000f8ec0ff */
[----:B------:R-:W-:Y:S02]  /*0830*/  LEA R22, R3, UR7, 0x2 ;  /* 0x0000000703167c11 */ /* 0x000fe4000f8e10ff */
[----:B------:R-:W-:Y:S02]  /*0840*/  LEA R2, R2, UR5, 0x2 ;  /* 0x0000000502027c11 */ /* 0x000fe4000f8e10ff */
[----:B------:R-:W-:Y:S02]  /*0850*/  LEA R5, R7, R22, 0x2 ;  /* 0x0000001607057211 */ /* 0x000fe400078e10ff */
[----:B------:R-:W-:Y:S04]  /*0860*/  LDS R22, [R22] ;  /* 0x0000000016167984 */ /* 0x000fe80000000800 */
[----:B------:R-:W0:Y:S04]  /*0870*/  LDS R4, [R2] ;  /* 0x0000000002047984 */ /* 0x000e280000000800 */
[----:B------:R-:W-:Y:S04]  /*0880*/  LDS R3, [R2+0x4] ;  /* 0x0000040002037984 */ /* 0x000fe80000000800 */
[----:B------:R-:W1:Y:S01]  /*0890*/  LDS R5, [R5] ;  /* 0x0000000005057984 */ /* 0x000e620000000800 */
[----:B0-----:R-:W-:-:S04]  /*08a0*/  FFMA R4, R4, R22, R17 ;  /* 0x0000001604047223 */ /* 0x001fc80000000011 */
[----:B-1----:R-:W-:-:S07]  /*08b0*/  FFMA R17, R3, R5, R4 ;  /* 0x0000000503117223 */ /* 0x002fce0000000004 */
.L_x_4:
[----:B------:R-:W-:Y:S05]  /*08c0*/  @!P1 BRA `(.L_x_2) ;  /* 0x0000000000309947 */ /* 0x000fea0003800000 */
[----:B------:R-:W0:Y:S01]  /*08d0*/  S2UR UR6, SR_CgaCtaId ;  /* 0x00000000000679c3 */ /* 0x000e220000008800 */
[----:B------:R-:W-:Y:S01]  /*08e0*/  UMOV UR5, 0x400 ;  /* 0x0000040000057882 */ /* 0x000fe20000000000 */
[-C--:B------:R-:W-:Y:S01]  /*08f0*/  IMAD R3, R7, R18.reuse, R6 ;  /* 0x0000001207037224 */ /* 0x080fe200078e0206 */
[----:B------:R-:W-:Y:S01]  /*0900*/  UIADD3 UR7, UPT, UPT, UR5, 0x1000, URZ ;  /* 0x0000100005077890 */ /* 0x000fe2000fffe0ff */
[----:B------:R-:W-:Y:S01]  /*0910*/  IADD3 R2, PT, PT, R9, R18, RZ ;  /* 0x0000001209027210 */ /* 0x000fe20007ffe0ff */
[----:B0-----:R-:W-:Y:S02]  /*0920*/  ULEA UR5, UR6, UR5, 0x18 ;  /* 0x0000000506057291 */ /* 0x001fe4000f8ec0ff */
[----:B------:R-:W-:-:S04]  /*0930*/  ULEA UR7, UR6, UR7, 0x18 ;  /* 0x0000000706077291 */ /* 0x000fc8000f8ec0ff */
[----:B------:R-:W-:Y:S02]  /*0940*/  LEA R2, R2, UR5, 0x2 ;  /* 0x0000000502027c11 */ /* 0x000fe4000f8e10ff */
[----:B------:R-:W-:-:S04]  /*0950*/  LEA R3, R3, UR7, 0x2 ;  /* 0x0000000703037c11 */ /* 0x000fc8000f8e10ff */
[----:B------:R-:W-:Y:S04]  /*0960*/  LDS R2, [R2] ;  /* 0x0000000002027984 */ /* 0x000fe80000000800 */
[----:B------:R-:W0:Y:S02]  /*0970*/  LDS R3, [R3] ;  /* 0x0000000003037984 */ /* 0x000e240000000800 */
[----:B0-----:R-:W-:-:S07]  /*0980*/  FFMA R17, R2, R3, R17 ;  /* 0x0000000302117223 */ /* 0x001fce0000000011 */
.L_x_2:
[----:B------:R-:W-:Y:S06]  /*0990*/  BAR.SYNC.DEFER_BLOCKING 0x0 ;  /* 0x0000000000007b1d */ /* 0x000fec0000010000 */
[----:B------:R-:W-:Y:S05]  /*09a0*/  BRA.U UP0, `(.L_x_5) ;  /* 0xfffffff9000c7547 */ /* 0x000fea000b83ffff */
[----:B0-----:R-:W0:Y:S01]  /*09b0*/  LDC.64 R2, c[0x0][0x390] ;  /* 0x0000e400ff027b82 */ /* 0x001e220000000a00 */
[----:B------:R-:W-:-:S05]  /*09c0*/  IADD3 R11, PT, PT, R11, R8, RZ ;  /* 0x000000080b0b7210 */ /* 0x000fca0007ffe0ff */
[----:B0-----:R-:W-:-:S05]  /*09d0*/  IMAD.WIDE.U32 R2, R11, 0x4, R2 ;  /* 0x000000040b027825 */ /* 0x001fca00078e0002 */
[----:B------:R-:W-:Y:S01]  /*09e0*/  STG.E desc[UR8][R2.64], R17 ;  /* 0x0000001102007986 */ /* 0x000fe2000c101908 */
[----:B------:R-:W-:Y:S05]  /*09f0*/  EXIT ;  /* 0x000000000000794d */ /* 0x000fea0003800000 */
.L_x_6:
[----:B------:R-:W-:-:S00]  /*0a00*/  BRA `(.L_x_6) ;  /* 0xfffffffc00fc7947 */ /* 0x000fc0000383ffff */
[----:B------:R-:W-:-:S00]  /*0a10*/  NOP ;  /* 0x0000000000007918 */ /* 0x000fc00000000000 */
        /* <DEDUP_REMOVED lines=14> */
.L_x_7:


//--------------------- .nv.shared._Z11matMultiplyPfS_S_ --------------------------
	.section	.nv.shared._Z11matMultiplyPfS_S_,"aw",@nobits
	.sectionflags	@""
	.align	4
.nv.shared._Z11matMultiplyPfS_S_:
	.zero		9216


//--------------------- .nv.shared.reserved.0     --------------------------
	.section	.nv.shared.reserved.0,"aw",@nobits
	.weak		__nv_reservedSMEM_offset_0_alias
	.size		__nv_reservedSMEM_offset_0_alias, 0, 64
	.other		__nv_reservedSMEM_offset_0_alias,@"STO_CUDA_RESERVED_SHARED STV_DEFAULT"
__nv_reservedSMEM_offset_0_alias:
	.zero		0
	.zero		64


//--------------------- .nv.constant0._Z11matMultiplyPfS_S_ --------------------------
	.section	.nv.constant0._Z11matMultiplyPfS_S_,"a",@progbits
	.sectionflags	@""
	.align	4
.nv.constant0._Z11matMultiplyPfS_S_:
	.zero		920


//--------------------- SYMBOLS --------------------------

	.type		.nv.reservedSmem.offset0,@object
	.size		.nv.reservedSmem.offset0,0x4
	.type		.nv.reservedSmem.cap,@object
	.size		.nv.reservedSmem.cap,0x4
